//
// Generated by NVIDIA NVVM Compiler
//
// Compiler Build ID: CL-36424714
// Cuda compilation tools, release 13.0, V13.0.88
// Based on NVVM 20.0.0
//

.version 9.0
.target sm_100
.address_size 64

	// .globl	_Z18CuMatMatMultKernelPKlS0_Pliii

.visible .entry _Z18CuMatMatMultKernelPKlS0_Pliii(
	.param .u64 .ptr .align 1 _Z18CuMatMatMultKernelPKlS0_Pliii_param_0,
	.param .u64 .ptr .align 1 _Z18CuMatMatMultKernelPKlS0_Pliii_param_1,
	.param .u64 .ptr .align 1 _Z18CuMatMatMultKernelPKlS0_Pliii_param_2,
	.param .u32 _Z18CuMatMatMultKernelPKlS0_Pliii_param_3,
	.param .u32 _Z18CuMatMatMultKernelPKlS0_Pliii_param_4,
	.param .u32 _Z18CuMatMatMultKernelPKlS0_Pliii_param_5
)
{
	.reg .pred 	%p<13>;
	.reg .b32 	%r<41>;
	.reg .b64 	%rd<120>;

	ld.param.u64 	%rd19, [_Z18CuMatMatMultKernelPKlS0_Pliii_param_0];
	ld.param.u64 	%rd20, [_Z18CuMatMatMultKernelPKlS0_Pliii_param_1];
	ld.param.u64 	%rd18, [_Z18CuMatMatMultKernelPKlS0_Pliii_param_2];
	ld.param.u32 	%r18, [_Z18CuMatMatMultKernelPKlS0_Pliii_param_3];
	ld.param.u32 	%r20, [_Z18CuMatMatMultKernelPKlS0_Pliii_param_4];
	ld.param.u32 	%r19, [_Z18CuMatMatMultKernelPKlS0_Pliii_param_5];
	cvta.to.global.u64 	%rd1, %rd20;
	cvta.to.global.u64 	%rd2, %rd19;
	mov.u32 	%r21, %ctaid.y;
	mov.u32 	%r22, %ntid.y;
	mov.u32 	%r23, %tid.y;
	mad.lo.s32 	%r1, %r21, %r22, %r23;
	mov.u32 	%r24, %ctaid.x;
	mov.u32 	%r25, %ntid.x;
	mov.u32 	%r26, %tid.x;
	mad.lo.s32 	%r2, %r24, %r25, %r26;
	setp.ge.s32 	%p1, %r1, %r20;
	setp.ge.s32 	%p2, %r2, %r19;
	or.pred  	%p3, %p1, %p2;
	@%p3 bra 	$L__BB0_14;
	setp.lt.s32 	%p4, %r18, 1;
	mov.b64 	%rd119, 0;
	@%p4 bra 	$L__BB0_13;
	mul.lo.s32 	%r3, %r18, %r1;
	and.b32  	%r4, %r18, 7;
	setp.lt.u32 	%p5, %r18, 8;
	mov.b64 	%rd119, 0;
	mov.b32 	%r39, 0;
	@%p5 bra 	$L__BB0_5;
	and.b32  	%r39, %r18, 2147483640;
	neg.s32 	%r37, %r39;
	shl.b32 	%r7, %r19, 3;
	mul.wide.u32 	%rd25, %r3, 8;
	add.s64 	%rd26, %rd25, %rd2;
	add.s64 	%rd111, %rd26, 32;
	mov.b64 	%rd119, 0;
	mul.wide.s32 	%rd33, %r19, 8;
	mov.u32 	%r36, %r2;
$L__BB0_4:
	.pragma "nounroll";
	ld.global.u64 	%rd27, [%rd111+-32];
	mul.wide.s32 	%rd28, %r36, 8;
	add.s64 	%rd29, %rd1, %rd28;
	ld.global.u64 	%rd30, [%rd29];
	mad.lo.s64 	%rd31, %rd30, %rd27, %rd119;
	ld.global.u64 	%rd32, [%rd111+-24];
	add.s64 	%rd34, %rd29, %rd33;
	ld.global.u64 	%rd35, [%rd34];
	mad.lo.s64 	%rd36, %rd35, %rd32, %rd31;
	ld.global.u64 	%rd37, [%rd111+-16];
	add.s64 	%rd38, %rd34, %rd33;
	ld.global.u64 	%rd39, [%rd38];
	mad.lo.s64 	%rd40, %rd39, %rd37, %rd36;
	ld.global.u64 	%rd41, [%rd111+-8];
	add.s64 	%rd42, %rd38, %rd33;
	ld.global.u64 	%rd43, [%rd42];
	mad.lo.s64 	%rd44, %rd43, %rd41, %rd40;
	ld.global.u64 	%rd45, [%rd111];
	add.s64 	%rd46, %rd42, %rd33;
	ld.global.u64 	%rd47, [%rd46];
	mad.lo.s64 	%rd48, %rd47, %rd45, %rd44;
	ld.global.u64 	%rd49, [%rd111+8];
	add.s64 	%rd50, %rd46, %rd33;
	ld.global.u64 	%rd51, [%rd50];
	mad.lo.s64 	%rd52, %rd51, %rd49, %rd48;
	ld.global.u64 	%rd53, [%rd111+16];
	add.s64 	%rd54, %rd50, %rd33;
	ld.global.u64 	%rd55, [%rd54];
	mad.lo.s64 	%rd56, %rd55, %rd53, %rd52;
	ld.global.u64 	%rd57, [%rd111+24];
	add.s64 	%rd58, %rd54, %rd33;
	ld.global.u64 	%rd59, [%rd58];
	mad.lo.s64 	%rd119, %rd59, %rd57, %rd56;
	add.s32 	%r37, %r37, 8;
	add.s32 	%r36, %r36, %r7;
	add.s64 	%rd111, %rd111, 64;
	setp.ne.s32 	%p6, %r37, 0;
	@%p6 bra 	$L__BB0_4;
$L__BB0_5:
	setp.eq.s32 	%p7, %r4, 0;
	@%p7 bra 	$L__BB0_13;
	and.b32  	%r13, %r18, 3;
	setp.lt.u32 	%p8, %r4, 4;
	@%p8 bra 	$L__BB0_8;
	add.s32 	%r28, %r39, %r3;
	mul.wide.u32 	%rd61, %r28, 8;
	add.s64 	%rd62, %rd2, %rd61;
	ld.global.u64 	%rd63, [%rd62];
	mad.lo.s32 	%r29, %r39, %r19, %r2;
	mul.wide.s32 	%rd64, %r29, 8;
	add.s64 	%rd65, %rd1, %rd64;
	ld.global.u64 	%rd66, [%rd65];
	mad.lo.s64 	%rd67, %rd66, %rd63, %rd119;
	cvt.u64.u32 	%rd68, %r3;
	cvt.u64.u32 	%rd69, %r39;
	add.s64 	%rd70, %rd69, %rd68;
	shl.b64 	%rd71, %rd70, 3;
	add.s64 	%rd72, %rd2, %rd71;
	ld.global.u64 	%rd73, [%rd72+8];
	mul.wide.s32 	%rd74, %r19, 8;
	add.s64 	%rd75, %rd65, %rd74;
	ld.global.u64 	%rd76, [%rd75];
	mad.lo.s64 	%rd77, %rd76, %rd73, %rd67;
	ld.global.u64 	%rd78, [%rd72+16];
	add.s64 	%rd79, %rd75, %rd74;
	ld.global.u64 	%rd80, [%rd79];
	mad.lo.s64 	%rd81, %rd80, %rd78, %rd77;
	ld.global.u64 	%rd82, [%rd72+24];
	add.s64 	%rd83, %rd79, %rd74;
	ld.global.u64 	%rd84, [%rd83];
	mad.lo.s64 	%rd119, %rd84, %rd82, %rd81;
	add.s32 	%r39, %r39, 4;
$L__BB0_8:
	setp.eq.s32 	%p9, %r13, 0;
	@%p9 bra 	$L__BB0_13;
	setp.eq.s32 	%p10, %r13, 1;
	@%p10 bra 	$L__BB0_11;
	add.s32 	%r30, %r39, %r3;
	mul.wide.u32 	%rd86, %r30, 8;
	add.s64 	%rd87, %rd2, %rd86;
	ld.global.u64 	%rd88, [%rd87];
	mad.lo.s32 	%r31, %r39, %r19, %r2;
	mul.wide.s32 	%rd89, %r31, 8;
	add.s64 	%rd90, %rd1, %rd89;
	ld.global.u64 	%rd91, [%rd90];
	mad.lo.s64 	%rd92, %rd91, %rd88, %rd119;
	cvt.u64.u32 	%rd93, %r3;
	cvt.u64.u32 	%rd94, %r39;
	add.s64 	%rd95, %rd94, %rd93;
	shl.b64 	%rd96, %rd95, 3;
	add.s64 	%rd97, %rd2, %rd96;
	ld.global.u64 	%rd98, [%rd97+8];
	mul.wide.s32 	%rd99, %r19, 8;
	add.s64 	%rd100, %rd90, %rd99;
	ld.global.u64 	%rd101, [%rd100];
	mad.lo.s64 	%rd119, %rd101, %rd98, %rd92;
	add.s32 	%r39, %r39, 2;
$L__BB0_11:
	and.b32  	%r32, %r18, 1;
	setp.eq.b32 	%p11, %r32, 1;
	not.pred 	%p12, %p11;
	@%p12 bra 	$L__BB0_13;
	add.s32 	%r33, %r39, %r3;
	mul.wide.u32 	%rd102, %r33, 8;
	add.s64 	%rd103, %rd2, %rd102;
	ld.global.u64 	%rd104, [%rd103];
	mad.lo.s32 	%r34, %r39, %r19, %r2;
	mul.wide.s32 	%rd105, %r34, 8;
	add.s64 	%rd106, %rd1, %rd105;
	ld.global.u64 	%rd107, [%rd106];
	mad.lo.s64 	%rd119, %rd107, %rd104, %rd119;
$L__BB0_13:
	mad.lo.s32 	%r35, %r19, %r1, %r2;
	cvta.to.global.u64 	%rd108, %rd18;
	mul.wide.s32 	%rd109, %r35, 8;
	add.s64 	%rd110, %rd108, %rd109;
	st.global.u64 	[%rd110], %rd119;
$L__BB0_14:
	ret;

}


// ===== COMPILED SASS (sm_100) =====

	.target	sm_100

	.elftype	@"ET_EXEC"


//--------------------- .note.nv.tkinfo           --------------------------
	.section	.note.nv.tkinfo,"",@"SHT_NOTE"
	.sectionflags	@"SHF_NOTE_NV_TKINFO"
	.tkinfo
        /*0018*/ 	.word	0x00000002
        /*0030*/ 	.string	""
        /*0030*/ 	.string	"ptxas"
        /*0030*/ 	.string	"Cuda compilation tools, release 13.0, V13.0.88"
        /*0030*/ 	.string	"Build cuda_13.0.r13.0/compiler.36424714_0"
        /*0030*/ 	.string	"-arch sm_100 -m 64 "



//--------------------- .note.nv.cuinfo           --------------------------
	.section	.note.nv.cuinfo,"",@"SHT_NOTE"
	.sectionflags	@"SHF_NOTE_NV_CUINFO"
        /*0018*/ 	.short	0x0002
        /*001a*/ 	.short	0x0064
        /*001c*/ 	.short	0x0082
	.zero		2


//--------------------- .nv.info                  --------------------------
	.section	.nv.info,"",@"SHT_CUDA_INFO"
	.align	4


	//----- nvinfo : EIATTR_REGCOUNT
	.align		4
        /*0000*/ 	.byte	0x04, 0x2f
        /*0002*/ 	.short	(.L_1 - .L_0)
	.align		4
.L_0:
        /*0004*/ 	.word	index@(_Z18CuMatMatMultKernelPKlS0_Pliii)
        /*0008*/ 	.word	0x00000020


	//----- nvinfo : EIATTR_FRAME_SIZE
	.align		4
.L_1:
        /*000c*/ 	.byte	0x04, 0x11
        /*000e*/ 	.short	(.L_3 - .L_2)
	.align		4
.L_2:
        /*0010*/ 	.word	index@(_Z18CuMatMatMultKernelPKlS0_Pliii)
        /*0014*/ 	.word	0x00000000


	//----- nvinfo : EIATTR_MIN_STACK_SIZE
	.align		4
.L_3:
        /*0018*/ 	.byte	0x04, 0x12
        /*001a*/ 	.short	(.L_5 - .L_4)
	.align		4
.L_4:
        /*001c*/ 	.word	index@(_Z18CuMatMatMultKernelPKlS0_Pliii)
        /*0020*/ 	.word	0x00000000
.L_5:


//--------------------- .nv.compat                --------------------------
	.section	.nv.compat,"",@"SHT_CUDA_COMPAT_INFO"
	.align	4
        /*0000*/ 	.byte	0x02, 0x09, 0x00, 0x00, 0x02, 0x02, 0x01, 0x00, 0x02, 0x05, 0x05, 0x00, 0x03, 0x07, 0x01, 0x01
        /*0010*/ 	.byte	0x02, 0x03, 0x00, 0x00, 0x02, 0x06, 0x01, 0x00, 0x04, 0x0b, 0x08, 0x00, 0x09, 0x00, 0x00, 0x00
        /*0020*/ 	.byte	0x00, 0x00, 0x00, 0x00


//--------------------- .nv.info._Z18CuMatMatMultKernelPKlS0_Pliii --------------------------
	.section	.nv.info._Z18CuMatMatMultKernelPKlS0_Pliii,"",@"SHT_CUDA_INFO"
	.sectionflags	@""
	.align	4


	//----- nvinfo : EIATTR_CUDA_API_VERSION
	.align		4
        /*0000*/ 	.byte	0x04, 0x37
        /*0002*/ 	.short	(.L_7 - .L_6)
.L_6:
        /*0004*/ 	.word	0x00000082


	//----- nvinfo : EIATTR_KPARAM_INFO
	.align		4
.L_7:
        /*0008*/ 	.byte	0x04, 0x17
        /*000a*/ 	.short	(.L_9 - .L_8)
.L_8:
        /*000c*/ 	.word	0x00000000
        /*0010*/ 	.short	0x0005
        /*0012*/ 	.short	0x0020
        /*0014*/ 	.byte	0x00, 0xf0, 0x11, 0x00


	//----- nvinfo : EIATTR_KPARAM_INFO
	.align		4
.L_9:
        /*0018*/ 	.byte	0x04, 0x17
        /*001a*/ 	.short	(.L_11 - .L_10)
.L_10:
        /*001c*/ 	.word	0x00000000
        /*0020*/ 	.short	0x0004
        /*0022*/ 	.short	0x001c
        /*0024*/ 	.byte	0x00, 0xf0, 0x11, 0x00


	//----- nvinfo : EIATTR_KPARAM_INFO
	.align		4
.L_11:
        /*0028*/ 	.byte	0x04, 0x17
        /*002a*/ 	.short	(.L_13 - .L_12)
.L_12:
        /*002c*/ 	.word	0x00000000
        /*0030*/ 	.short	0x0003
        /*0032*/ 	.short	0x0018
        /*0034*/ 	.byte	0x00, 0xf0, 0x11, 0x00


	//----- nvinfo : EIATTR_KPARAM_INFO
	.align		4
.L_13:
        /*0038*/ 	.byte	0x04, 0x17
        /*003a*/ 	.short	(.L_15 - .L_14)
.L_14:
        /*003c*/ 	.word	0x00000000
        /*0040*/ 	.short	0x0002
        /*0042*/ 	.short	0x0010
        /*0044*/ 	.byte	0x00, 0xf5, 0x21, 0x00


	//----- nvinfo : EIATTR_KPARAM_INFO
	.align		4
.L_15:
        /*0048*/ 	.byte	0x04, 0x17
        /*004a*/ 	.short	(.L_17 - .L_16)
.L_16:
        /*004c*/ 	.word	0x00000000
        /*0050*/ 	.short	0x0001
        /*0052*/ 	.short	0x0008
        /*0054*/ 	.byte	0x00, 0xf5, 0x21, 0x00


	//----- nvinfo : EIATTR_KPARAM_INFO
	.align		4
.L_17:
        /*0058*/ 	.byte	0x04, 0x17
        /*005a*/ 	.short	(.L_19 - .L_18)
.L_18:
        /*005c*/ 	.word	0x00000000
        /*0060*/ 	.short	0x0000
        /*0062*/ 	.short	0x0000
        /*0064*/ 	.byte	0x00, 0xf5, 0x21, 0x00


	//----- nvinfo : EIATTR_SPARSE_MMA_MASK
	.align		4
.L_19:
        /*0068*/ 	.byte	0x03, 0x50
        /*006a*/ 	.short	0x0000


	//----- nvinfo : EIATTR_MAXREG_COUNT
	.align		4
        /*006c*/ 	.byte	0x03, 0x1b
        /*006e*/ 	.short	0x00ff


	//----- nvinfo : EIATTR_MERCURY_ISA_VERSION
	.align		4
        /*0070*/ 	.byte	0x03, 0x5f
        /*0072*/ 	.short	0x0101


	//----- nvinfo : EIATTR_VRC_CTA_INIT_COUNT
	.align		4
        /*0074*/ 	.byte	0x02, 0x4a
	.zero		1
	.zero		1


	//----- nvinfo : EIATTR_EXIT_INSTR_OFFSETS
	.align		4
        /*0078*/ 	.byte	0x04, 0x1c
        /*007a*/ 	.short	(.L_21 - .L_20)


	//   ....[0]....
.L_20:
        /*007c*/ 	.word	0x000000d0


	//   ....[1]....
        /*0080*/ 	.word	0x00000bc0


	//----- nvinfo : EIATTR_CBANK_PARAM_SIZE
	.align		4
.L_21:
        /*0084*/ 	.byte	0x03, 0x19
        /*0086*/ 	.short	0x0024


	//----- nvinfo : EIATTR_PARAM_CBANK
	.align		4
        /*0088*/ 	.byte	0x04, 0x0a
        /*008a*/ 	.short	(.L_23 - .L_22)
	.align		4
.L_22:
        /*008c*/ 	.word	index@(.nv.constant0._Z18CuMatMatMultKernelPKlS0_Pliii)
        /*0090*/ 	.short	0x0380
        /*0092*/ 	.short	0x0024


	//----- nvinfo : EIATTR_SW_WAR
	.align		4
.L_23:
        /*0094*/ 	.byte	0x04, 0x36
        /*0096*/ 	.short	(.L_25 - .L_24)
.L_24:
        /*0098*/ 	.word	0x00000008
.L_25:


//--------------------- .nv.callgraph             --------------------------
	.section	.nv.callgraph,"",@"SHT_CUDA_CALLGRAPH"
	.align	4
	.sectionentsize	8
	.align		4
        /*0000*/ 	.word	0x00000000
	.align		4
        /*0004*/ 	.word	0xffffffff
	.align		4
        /*0008*/ 	.word	0x00000000
	.align		4
        /*000c*/ 	.word	0xfffffffe
	.align		4
        /*0010*/ 	.word	0x00000000
	.align		4
        /*0014*/ 	.word	0xfffffffd
	.align		4
        /*0018*/ 	.word	0x00000000
	.align		4
        /*001c*/ 	.word	0xfffffffc


//--------------------- .text._Z18CuMatMatMultKernelPKlS0_Pliii --------------------------
	.section	.text._Z18CuMatMatMultKernelPKlS0_Pliii,"ax",@progbits
	.align	128
        .global         _Z18CuMatMatMultKernelPKlS0_Pliii
        .type           _Z18CuMatMatMultKernelPKlS0_Pliii,@function
        .size           _Z18CuMatMatMultKernelPKlS0_Pliii,(.L_x_6 - _Z18CuMatMatMultKernelPKlS0_Pliii)
        .other          _Z18CuMatMatMultKernelPKlS0_Pliii,@"STO_CUDA_ENTRY STV_DEFAULT"
_Z18CuMatMatMultKernelPKlS0_Pliii:
.text._Z18CuMatMatMultKernelPKlS0_Pliii:
[----:B------:R-:W-:Y:S01]  /*0000*/  LDC R1, c[0x0][0x37c] ;  /* 0x0000df00ff017b82 */ /* 0x000fe20000000800 */
[----:B------:R-:W0:Y:S07]  /*0010*/  S2R R4, SR_TID.X ;  /* 0x0000000000047919 */ /* 0x000e2e0000002100 */
[----:B------:R-:W1:Y:S01]  /*0020*/  LDC R2, c[0x0][0x364] ;  /* 0x0000d900ff027b82 */ /* 0x000e620000000800 */
[----:B------:R-:W2:Y:S01]  /*0030*/  LDCU UR6, c[0x0][0x39c] ;  /* 0x00007380ff0677ac */ /* 0x000ea20008000800 */
[----:B------:R-:W1:Y:S06]  /*0040*/  S2R R5, SR_TID.Y ;  /* 0x0000000000057919 */ /* 0x000e6c0000002200 */
[----:B------:R-:W0:Y:S08]  /*0050*/  S2UR UR5, SR_CTAID.X ;  /* 0x00000000000579c3 */ /* 0x000e300000002500 */
[----:B------:R-:W0:Y:S08]  /*0060*/  LDC R3, c[0x0][0x360] ;  /* 0x0000d800ff037b82 */ /* 0x000e300000000800 */
[----:B------:R-:W1:Y:S08]  /*0070*/  S2UR UR4, SR_CTAID.Y ;  /* 0x00000000000479c3 */ /* 0x000e700000002600 */
[----:B------:R-:W3:Y:S01]  /*0080*/  LDC R0, c[0x0][0x3a0] ;  /* 0x0000e800ff007b82 */ /* 0x000ee20000000800 */
[----:B0-----:R-:W-:-:S02]  /*0090*/  IMAD R3, R3, UR5, R4 ;  /* 0x0000000503037c24 */ /* 0x001fc4000f8e0204 */
[----:B-1----:R-:W-:-:S03]  /*00a0*/  IMAD R2, R2, UR4, R5 ;  /* 0x0000000402027c24 */ /* 0x002fc6000f8e0205 */
[----:B---3--:R-:W-:-:S04]  /*00b0*/  ISETP.GE.AND P0, PT, R3, R0, PT ;  /* 0x000000000300720c */ /* 0x008fc80003f06270 */
[----:B--2---:R-:W-:-:S13]  /*00c0*/  ISETP.GE.OR P0, PT, R2, UR6, P0 ;  /* 0x0000000602007c0c */ /* 0x004fda0008706670 */
[----:B------:R-:W-:Y:S05]  /*00d0*/  @P0 EXIT ;  /* 0x000000000000094d */ /* 0x000fea0003800000 */
[----:B------:R-:W0:Y:S01]  /*00e0*/  LDCU UR5, c[0x0][0x398] ;  /* 0x00007300ff0577ac */ /* 0x000e220008000800 */
[----:B------:R-:W-:Y:S01]  /*00f0*/  CS2R R16, SRZ ;  /* 0x0000000000107805 */ /* 0x000fe2000001ff00 */
[----:B------:R-:W1:Y:S01]  /*0100*/  LDCU.64 UR8, c[0x0][0x358] ;  /* 0x00006b00ff0877ac */ /* 0x000e620008000a00 */
[----:B0-----:R-:W-:-:S09]  /*0110*/  UISETP.GE.AND UP0, UPT, UR5, 0x1, UPT ;  /* 0x000000010500788c */ /* 0x001fd2000bf06270 */
[----:B-1----:R-:W-:Y:S05]  /*0120*/  BRA.U !UP0, `(.L_x_0) ;  /* 0x0000000908947547 */ /* 0x002fea000b800000 */
[----:B------:R-:W-:Y:S02]  /*0130*/  UISETP.GE.U32.AND UP1, UPT, UR5, 0x8, UPT ;  /* 0x000000080500788c */ /* 0x000fe4000bf26070 */
[----:B------:R-:W-:Y:S01]  /*0140*/  IMAD R4, R2, UR5, RZ ;  /* 0x0000000502047c24 */ /* 0x000fe2000f8e02ff */
[----:B------:R-:W-:Y:S01]  /*0150*/  ULOP3.LUT UR6, UR5, 0x7, URZ, 0xc0, !UPT ;  /* 0x0000000705067892 */ /* 0x000fe2000f8ec0ff */
[----:B------:R-:W-:Y:S01]  /*0160*/  CS2R R16, SRZ ;  /* 0x0000000000107805 */ /* 0x000fe2000001ff00 */
[----:B------:R-:W-:Y:S02]  /*0170*/  UMOV UR4, URZ ;  /* 0x000000ff00047c82 */ /* 0x000fe40008000000 */
[----:B------:R-:W-:Y:S02]  /*0180*/  UISETP.NE.AND UP0, UPT, UR6, URZ, UPT ;  /* 0x000000ff0600728c */ /* 0x000fe4000bf05270 */
[----:B------:R-:W-:Y:S09]  /*0190*/  BRA.U !UP1, `(.L_x_1) ;  /* 0x00000005091c7547 */ /* 0x000ff2000b800000 */
[----:B------:R-:W0:Y:S01]  /*01a0*/  LDC.64 R6, c[0x0][0x380] ;  /* 0x0000e000ff067b82 */ /* 0x000e220000000a00 */
[----:B------:R-:W-:Y:S01]  /*01b0*/  ULOP3.LUT UR4, UR5, 0x7ffffff8, URZ, 0xc0, !UPT ;  /* 0x7ffffff805047892 */ /* 0x000fe2000f8ec0ff */
[----:B------:R-:W-:Y:S02]  /*01c0*/  CS2R R16, SRZ ;  /* 0x0000000000107805 */ /* 0x000fe4000001ff00 */
[----:B------:R-:W-:Y:S01]  /*01d0*/  MOV R5, R3 ;  /* 0x0000000300057202 */ /* 0x000fe20000000f00 */
[----:B------:R-:W-:Y:S01]  /*01e0*/  UIADD3 UR7, UPT, UPT, -UR4, URZ, URZ ;  /* 0x000000ff04077290 */ /* 0x000fe2000fffe1ff */
[----:B0-----:R-:W-:-:S03]  /*01f0*/  IMAD.WIDE.U32 R6, R4, 0x8, R6 ;  /* 0x0000000804067825 */ /* 0x001fc600078e0006 */
[----:B------:R-:W-:-:S04]  /*0200*/  IADD3 R6, P0, PT, R6, 0x20, RZ ;  /* 0x0000002006067810 */ /* 0x000fc80007f1e0ff */
[----:B------:R-:W-:-:S09]  /*0210*/  IADD3.X R7, PT, PT, RZ, R7, RZ, P0, !PT ;  /* 0x00000007ff077210 */ /* 0x000fd200007fe4ff */
.L_x_2:
[----:B------:R-:W0:Y:S01]  /*0220*/  LDC.64 R24, c[0x0][0x388] ;  /* 0x0000e200ff187b82 */ /* 0x000e220000000a00 */
[----:B------:R-:W2:Y:S04]  /*0230*/  LDG.E.64 R10, desc[UR8][R6.64+-0x20] ;  /* 0xffffe008060a7981 */ /* 0x000ea8000c1e1b00 */
[----:B------:R-:W3:Y:S04]  /*0240*/  LDG.E.64 R20, desc[UR8][R6.64+-0x18] ;  /* 0xffffe80806147981 */ /* 0x000ee8000c1e1b00 */
[----:B------:R-:W4:Y:S01]  /*0250*/  LDG.E.64 R12, desc[UR8][R6.64+-0x10] ;  /* 0xfffff008060c7981 */ /* 0x000f22000c1e1b00 */
[----:B0-----:R-:W-:-:S05]  /*0260*/  IMAD.WIDE R24, R5, 0x8, R24 ;  /* 0x0000000805187825 */ /* 0x001fca00078e0218 */
[----:B------:R-:W2:Y:S01]  /*0270*/  LDG.E.64 R22, desc[UR8][R24.64] ;  /* 0x0000000818167981 */ /* 0x000ea2000c1e1b00 */
[----:B------:R-:W-:-:S05]  /*0280*/  IMAD.WIDE R28, R0, 0x8, R24 ;  /* 0x00000008001c7825 */ /* 0x000fca00078e0218 */
[----:B------:R-:W3:Y:S01]  /*0290*/  LDG.E.64 R14, desc[UR8][R28.64] ;  /* 0x000000081c0e7981 */ /* 0x000ee2000c1e1b00 */
[----:B------:R-:W-:-:S05]  /*02a0*/  IMAD.WIDE R26, R0, 0x8, R28 ;  /* 0x00000008001a7825 */ /* 0x000fca00078e021c */
[----:B------:R-:W4:Y:S01]  /*02b0*/  LDG.E.64 R8, desc[UR8][R26.64] ;  /* 0x000000081a087981 */ /* 0x000f22000c1e1b00 */
[----:B------:R-:W-:-:S05]  /*02c0*/  IMAD.WIDE R18, R0, 0x8, R26 ;  /* 0x0000000800127825 */ /* 0x000fca00078e021a */
[----:B------:R-:W5:Y:S01]  /*02d0*/  LDG.E.64 R24, desc[UR8][R18.64] ;  /* 0x0000000812187981 */ /* 0x000f62000c1e1b00 */
[----:B--2---:R-:W-:Y:S02]  /*02e0*/  IMAD R23, R23, R10, RZ ;  /* 0x0000000a17177224 */ /* 0x004fe400078e02ff */
[----:B------:R-:W-:-:S04]  /*02f0*/  IMAD.WIDE.U32 R16, R10, R22, R16 ;  /* 0x000000160a107225 */ /* 0x000fc800078e0010 */
[----:B------:R-:W-:Y:S02]  /*0300*/  IMAD R23, R11, R22, R23 ;  /* 0x000000160b177224 */ /* 0x000fe400078e0217 */
[----:B------:R-:W5:Y:S03]  /*0310*/  LDG.E.64 R10, desc[UR8][R6.64+-0x8] ;  /* 0xfffff808060a7981 */ /* 0x000f66000c1e1b00 */
[----:B------:R-:W-:Y:S01]  /*0320*/  IADD3 R17, PT, PT, R17, R23, RZ ;  /* 0x0000001711117210 */ /* 0x000fe20007ffe0ff */
[----:B---3--:R-:W-:-:S04]  /*0330*/  IMAD R23, R15, R20, RZ ;  /* 0x000000140f177224 */ /* 0x008fc800078e02ff */
[-C--:B------:R-:W-:Y:S02]  /*0340*/  IMAD R23, R21, R14.reuse, R23 ;  /* 0x0000000e15177224 */ /* 0x080fe400078e0217 */
[----:B------:R-:W-:Y:S02]  /*0350*/  IMAD.WIDE.U32 R16, R20, R14, R16 ;  /* 0x0000000e14107225 */ /* 0x000fe400078e0010 */
[----:B------:R-:W2:Y:S02]  /*0360*/  LDG.E.64 R20, desc[UR8][R6.64] ;  /* 0x0000000806147981 */ /* 0x000ea4000c1e1b00 */
[----:B------:R-:W-:Y:S01]  /*0370*/  IMAD.WIDE R14, R0, 0x8, R18 ;  /* 0x00000008000e7825 */ /* 0x000fe200078e0212 */
[----:B------:R-:W-:-:S04]  /*0380*/  IADD3 R17, PT, PT, R17, R23, RZ ;  /* 0x0000001711117210 */ /* 0x000fc80007ffe0ff */
[----:B------:R-:W2:Y:S01]  /*0390*/  LDG.E.64 R22, desc[UR8][R14.64] ;  /* 0x000000080e167981 */ /* 0x000ea2000c1e1b00 */
[----:B----4-:R-:W-:Y:S02]  /*03a0*/  IMAD R9, R9, R12, RZ ;  /* 0x0000000c09097224 */ /* 0x010fe400078e02ff */
[----:B------:R-:W-:-:S04]  /*03b0*/  IMAD.WIDE R28, R0, 0x8, R14 ;  /* 0x00000008001c7825 */ /* 0x000fc800078e020e */
[-C--:B------:R-:W-:Y:S01]  /*03c0*/  IMAD R13, R13, R8.reuse, R9 ;  /* 0x000000080d0d7224 */ /* 0x080fe200078e0209 */
[----:B------:R0:W3:Y:S01]  /*03d0*/  LDG.E.64 R18, desc[UR8][R28.64] ;  /* 0x000000081c127981 */ /* 0x0000e2000c1e1b00 */
[----:B------:R-:W-:-:S03]  /*03e0*/  IMAD.WIDE.U32 R8, R12, R8, R16 ;  /* 0x000000080c087225 */ /* 0x000fc600078e0010 */
[----:B------:R-:W3:Y:S02]  /*03f0*/  LDG.E.64 R16, desc[UR8][R6.64+0x8] ;  /* 0x0000080806107981 */ /* 0x000ee4000c1e1b00 */
[----:B------:R-:W-:Y:S02]  /*0400*/  IADD3 R9, PT, PT, R9, R13, RZ ;  /* 0x0000000d09097210 */ /* 0x000fe40007ffe0ff */
[----:B------:R-:W4:Y:S01]  /*0410*/  LDG.E.64 R12, desc[UR8][R6.64+0x10] ;  /* 0x00001008060c7981 */ /* 0x000f22000c1e1b00 */
[----:B0-----:R-:W-:-:S05]  /*0420*/  IMAD.WIDE R28, R0, 0x8, R28 ;  /* 0x00000008001c7825 */ /* 0x001fca00078e021c */
[----:B------:R-:W4:Y:S01]  /*0430*/  LDG.E.64 R14, desc[UR8][R28.64] ;  /* 0x000000081c0e7981 */ /* 0x000f22000c1e1b00 */
[----:B-----5:R-:W-:-:S04]  /*0440*/  IMAD R27, R25, R10, RZ ;  /* 0x0000000a191b7224 */ /* 0x020fc800078e02ff */
[-C--:B------:R-:W-:Y:S02]  /*0450*/  IMAD R27, R11, R24.reuse, R27 ;  /* 0x000000180b1b7224 */ /* 0x080fe400078e021b */
[----:B------:R-:W-:Y:S02]  /*0460*/  IMAD.WIDE.U32 R24, R10, R24, R8 ;  /* 0x000000180a187225 */ /* 0x000fe400078e0008 */
[----:B------:R0:W5:Y:S02]  /*0470*/  LDG.E.64 R8, desc[UR8][R6.64+0x18] ;  /* 0x0000180806087981 */ /* 0x000164000c1e1b00 */
[----:B------:R-:W-:-:S06]  /*0480*/  IMAD.WIDE R10, R0, 0x8, R28 ;  /* 0x00000008000a7825 */ /* 0x000fcc00078e021c */
[----:B------:R-:W5:Y:S01]  /*0490*/  LDG.E.64 R10, desc[UR8][R10.64] ;  /* 0x000000080a0a7981 */ /* 0x000f62000c1e1b00 */
[----:B------:R-:W-:Y:S01]  /*04a0*/  IADD3 R25, PT, PT, R25, R27, RZ ;  /* 0x0000001b19197210 */ /* 0x000fe20007ffe0ff */
[----:B--2---:R-:W-:-:S04]  /*04b0*/  IMAD R23, R23, R20, RZ ;  /* 0x0000001417177224 */ /* 0x004fc800078e02ff */
[-C--:B------:R-:W-:Y:S02]  /*04c0*/  IMAD R23, R21, R22.reuse, R23 ;  /* 0x0000001615177224 */ /* 0x080fe400078e0217 */
[----:B------:R-:W-:-:S05]  /*04d0*/  IMAD.WIDE.U32 R20, R20, R22, R24 ;  /* 0x0000001614147225 */ /* 0x000fca00078e0018 */
[----:B------:R-:W-:Y:S01]  /*04e0*/  IADD3 R21, PT, PT, R21, R23, RZ ;  /* 0x0000001715157210 */ /* 0x000fe20007ffe0ff */
[----:B---3--:R-:W-:-:S04]  /*04f0*/  IMAD R19, R19, R16, RZ ;  /* 0x0000001013137224 */ /* 0x008fc800078e02ff */
[-C--:B------:R-:W-:Y:S02]  /*0500*/  IMAD R19, R17, R18.reuse, R19 ;  /* 0x0000001211137224 */ /* 0x080fe400078e0213 */
[----:B------:R-:W-:-:S05]  /*0510*/  IMAD.WIDE.U32 R16, R16, R18, R20 ;  /* 0x0000001210107225 */ /* 0x000fca00078e0014 */
[----:B------:R-:W-:Y:S01]  /*0520*/  IADD3 R17, PT, PT, R17, R19, RZ ;  /* 0x0000001311117210 */ /* 0x000fe20007ffe0ff */
[----:B----4-:R-:W-:Y:S01]  /*0530*/  IMAD R15, R15, R12, RZ ;  /* 0x0000000c0f0f7224 */ /* 0x010fe200078e02ff */
[----:B------:R-:W-:-:S03]  /*0540*/  UIADD3 UR7, UPT, UPT, UR7, 0x8, URZ ;  /* 0x0000000807077890 */ /* 0x000fc6000fffe0ff */
[-C--:B------:R-:W-:Y:S02]  /*0550*/  IMAD R15, R13, R14.reuse, R15 ;  /* 0x0000000e0d0f7224 */ /* 0x080fe400078e020f */
[----:B------:R-:W-:Y:S01]  /*0560*/  IMAD.WIDE.U32 R12, R12, R14, R16 ;  /* 0x0000000e0c0c7225 */ /* 0x000fe200078e0010 */
[----:B------:R-:W-:-:S04]  /*0570*/  UISETP.NE.AND UP1, UPT, UR7, URZ, UPT ;  /* 0x000000ff0700728c */ /* 0x000fc8000bf25270 */
[----:B------:R-:W-:Y:S02]  /*0580*/  IADD3 R13, PT, PT, R13, R15, RZ ;  /* 0x0000000f0d0d7210 */ /* 0x000fe40007ffe0ff */
[----:B0-----:R-:W-:Y:S02]  /*0590*/  IADD3 R6, P0, PT, R6, 0x40, RZ ;  /* 0x0000004006067810 */ /* 0x001fe40007f1e0ff */
[----:B------:R-:W-:Y:S02]  /*05a0*/  LEA R5, R0, R5, 0x3 ;  /* 0x0000000500057211 */ /* 0x000fe400078e18ff */
[----:B------:R-:W-:Y:S01]  /*05b0*/  IADD3.X R7, PT, PT, RZ, R7, RZ, P0, !PT ;  /* 0x00000007ff077210 */ /* 0x000fe200007fe4ff */
[----:B-----5:R-:W-:Y:S02]  /*05c0*/  IMAD R11, R11, R8, RZ ;  /* 0x000000080b0b7224 */ /* 0x020fe400078e02ff */
[----:B------:R-:W-:-:S04]  /*05d0*/  IMAD.WIDE.U32 R16, R8, R10, R12 ;  /* 0x0000000a08107225 */ /* 0x000fc800078e000c */
[----:B------:R-:W-:-:S05]  /*05e0*/  IMAD R11, R9, R10, R11 ;  /* 0x0000000a090b7224 */ /* 0x000fca00078e020b */
[----:B------:R-:W-:Y:S01]  /*05f0*/  IADD3 R17, PT, PT, R17, R11, RZ ;  /* 0x0000000b11117210 */ /* 0x000fe20007ffe0ff */
[----:B------:R-:W-:Y:S06]  /*0600*/  BRA.U UP1, `(.L_x_2) ;  /* 0xfffffffd01047547 */ /* 0x000fec000b83ffff */
.L_x_1:
[----:B------:R-:W-:Y:S05]  /*0610*/  BRA.U !UP0, `(.L_x_0) ;  /* 0x0000000508587547 */ /* 0x000fea000b800000 */
[----:B------:R-:W-:Y:S02]  /*0620*/  UISETP.GE.U32.AND UP0, UPT, UR6, 0x4, UPT ;  /* 0x000000040600788c */ /* 0x000fe4000bf06070 */
[----:B------:R-:W-:-:S04]  /*0630*/  ULOP3.LUT UR7, UR5, 0x3, URZ, 0xc0, !UPT ;  /* 0x0000000305077892 */ /* 0x000fc8000f8ec0ff */
[----:B------:R-:W-:-:S03]  /*0640*/  UISETP.NE.AND UP1, UPT, UR7, URZ, UPT ;  /* 0x000000ff0700728c */ /* 0x000fc6000bf25270 */
[----:B------:R-:W-:Y:S08]  /*0650*/  BRA.U !UP0, `(.L_x_3) ;  /* 0x00000001089c7547 */ /* 0x000ff0000b800000 */
[----:B------:R-:W0:Y:S01]  /*0660*/  LDC.64 R18, c[0x0][0x380] ;  /* 0x0000e000ff127b82 */ /* 0x000e220000000a00 */
[----:B------:R-:W1:Y:S01]  /*0670*/  LDCU.64 UR10, c[0x0][0x380] ;  /* 0x00007000ff0a77ac */ /* 0x000e620008000a00 */
[----:B------:R-:W-:Y:S01]  /*0680*/  IADD3 R5, PT, PT, R4, UR4, RZ ;  /* 0x0000000404057c10 */ /* 0x000fe2000fffe0ff */
[----:B------:R-:W-:Y:S01]  /*0690*/  IMAD R7, R0, UR4, R3 ;  /* 0x0000000400077c24 */ /* 0x000fe2000f8e0203 */
[----:B------:R-:W-:-:S04]  /*06a0*/  IADD3 R6, P0, PT, R4, UR4, RZ ;  /* 0x0000000404067c10 */ /* 0x000fc8000ff1e0ff */
[----:B------:R-:W2:Y:S01]  /*06b0*/  LDC.64 R26, c[0x0][0x388] ;  /* 0x0000e200ff1a7b82 */ /* 0x000ea20000000a00 */
[----:B0-----:R-:W-:Y:S01]  /*06c0*/  IMAD.WIDE.U32 R18, R5, 0x8, R18 ;  /* 0x0000000805127825 */ /* 0x001fe200078e0012 */
[----:B------:R-:W-:Y:S02]  /*06d0*/  IADD3.X R5, PT, PT, RZ, RZ, RZ, P0, !PT ;  /* 0x000000ffff057210 */ /* 0x000fe400007fe4ff */
[----:B-1----:R-:W-:-:S03]  /*06e0*/  LEA R24, P0, R6, UR10, 0x3 ;  /* 0x0000000a06187c11 */ /* 0x002fc6000f8018ff */
[----:B------:R-:W3:Y:S01]  /*06f0*/  LDG.E.64 R18, desc[UR8][R18.64] ;  /* 0x0000000812127981 */ /* 0x000ee2000c1e1b00 */
[----:B--2---:R-:W-:-:S05]  /*0700*/  IMAD.WIDE R26, R7, 0x8, R26 ;  /* 0x00000008071a7825 */ /* 0x004fca00078e021a */
[----:B------:R-:W3:Y:S01]  /*0710*/  LDG.E.64 R20, desc[UR8][R26.64] ;  /* 0x000000081a147981 */ /* 0x000ee2000c1e1b00 */
[----:B------:R-:W-:Y:S01]  /*0720*/  LEA.HI.X R25, R6, UR11, R5, 0x3, P0 ;  /* 0x0000000b06197c11 */ /* 0x000fe200080f1c05 */
[----:B------:R-:W-:-:S04]  /*0730*/  IMAD.WIDE R28, R0, 0x8, R26 ;  /* 0x00000008001c7825 */ /* 0x000fc800078e021a */
[----:B------:R-:W2:Y:S04]  /*0740*/  LDG.E.64 R12, desc[UR8][R24.64+0x8] ;  /* 0x00000808180c7981 */ /* 0x000ea8000c1e1b00 */
[----:B------:R0:W2:Y:S04]  /*0750*/  LDG.E.64 R14, desc[UR8][R28.64] ;  /* 0x000000081c0e7981 */ /* 0x0000a8000c1e1b00 */
[----:B------:R-:W4:Y:S04]  /*0760*/  LDG.E.64 R8, desc[UR8][R24.64+0x10] ;  /* 0x0000100818087981 */ /* 0x000f28000c1e1b00 */
[----:B------:R-:W5:Y:S01]  /*0770*/  LDG.E.64 R6, desc[UR8][R24.64+0x18] ;  /* 0x0000180818067981 */ /* 0x000f62000c1e1b00 */
[----:B0-----:R-:W-:-:S05]  /*0780*/  IMAD.WIDE R28, R0, 0x8, R28 ;  /* 0x00000008001c7825 */ /* 0x001fca00078e021c */
[----:B------:R-:W4:Y:S01]  /*0790*/  LDG.E.64 R10, desc[UR8][R28.64] ;  /* 0x000000081c0a7981 */ /* 0x000f22000c1e1b00 */
[----:B------:R-:W-:-:S06]  /*07a0*/  IMAD.WIDE R22, R0, 0x8, R28 ;  /* 0x0000000800167825 */ /* 0x000fcc00078e021c */
[----:B------:R-:W5:Y:S01]  /*07b0*/  LDG.E.64 R22, desc[UR8][R22.64] ;  /* 0x0000000816167981 */ /* 0x000f62000c1e1b00 */
[----:B------:R-:W-:Y:S01]  /*07c0*/  UIADD3 UR4, UPT, UPT, UR4, 0x4, URZ ;  /* 0x0000000404047890 */ /* 0x000fe2000fffe0ff */
[----:B---3--:R-:W-:Y:S02]  /*07d0*/  IMAD R5, R21, R18, RZ ;  /* 0x0000001215057224 */ /* 0x008fe400078e02ff */
[----:B------:R-:W-:-:S04]  /*07e0*/  IMAD.WIDE.U32 R16, R18, R20, R16 ;  /* 0x0000001412107225 */ /* 0x000fc800078e0010 */
[----:B------:R-:W-:-:S05]  /*07f0*/  IMAD R5, R19, R20, R5 ;  /* 0x0000001413057224 */ /* 0x000fca00078e0205 */
[----:B------:R-:W-:Y:S01]  /*0800*/  IADD3 R17, PT, PT, R17, R5, RZ ;  /* 0x0000000511117210 */ /* 0x000fe20007ffe0ff */
[----:B--2---:R-:W-:-:S04]  /*0810*/  IMAD R5, R15, R12, RZ ;  /* 0x0000000c0f057224 */ /* 0x004fc800078e02ff */
[-C--:B------:R-:W-:Y:S02]  /*0820*/  IMAD R5, R13, R14.reuse, R5 ;  /* 0x0000000e0d057224 */ /* 0x080fe400078e0205 */
[----:B------:R-:W-:-:S05]  /*0830*/  IMAD.WIDE.U32 R12, R12, R14, R16 ;  /* 0x0000000e0c0c7225 */ /* 0x000fca00078e0010 */
[----:B------:R-:W-:Y:S01]  /*0840*/  IADD3 R13, PT, PT, R13, R5, RZ ;  /* 0x000000050d0d7210 */ /* 0x000fe20007ffe0ff */
[----:B----4-:R-:W-:-:S04]  /*0850*/  IMAD R5, R11, R8, RZ ;  /* 0x000000080b057224 */ /* 0x010fc800078e02ff */
[-C--:B------:R-:W-:Y:S02]  /*0860*/  IMAD R5, R9, R10.reuse, R5 ;  /* 0x0000000a09057224 */ /* 0x080fe400078e0205 */
[----:B------:R-:W-:-:S04]  /*0870*/  IMAD.WIDE.U32 R8, R8, R10, R12 ;  /* 0x0000000a08087225 */ /* 0x000fc800078e000c */
[----:B-----5:R-:W-:Y:S01]  /*0880*/  IMAD R11, R23, R6, RZ ;  /* 0x00000006170b7224 */ /* 0x020fe200078e02ff */
[----:B------:R-:W-:-:S03]  /*0890*/  IADD3 R9, PT, PT, R9, R5, RZ ;  /* 0x0000000509097210 */ /* 0x000fc60007ffe0ff */
[-C--:B------:R-:W-:Y:S02]  /*08a0*/  IMAD R11, R7, R22.reuse, R11 ;  /* 0x00000016070b7224 */ /* 0x080fe400078e020b */
[----:B------:R-:W-:-:S05]  /*08b0*/  IMAD.WIDE.U32 R16, R6, R22, R8 ;  /* 0x0000001606107225 */ /* 0x000fca00078e0008 */
[----:B------:R-:W-:-:S07]  /*08c0*/  IADD3 R17, PT, PT, R17, R11, RZ ;  /* 0x0000000b11117210 */ /* 0x000fce0007ffe0ff */
.L_x_3:
[----:B------:R-:W-:Y:S05]  /*08d0*/  BRA.U !UP1, `(.L_x_0) ;  /* 0x0000000109a87547 */ /* 0x000fea000b800000 */
[----:B------:R-:W-:Y:S02]  /*08e0*/  UISETP.NE.AND UP0, UPT, UR7, 0x1, UPT ;  /* 0x000000010700788c */ /* 0x000fe4000bf05270 */
[----:B------:R-:W-:-:S04]  /*08f0*/  ULOP3.LUT UR5, UR5, 0x1, URZ, 0xc0, !UPT ;  /* 0x0000000105057892 */ /* 0x000fc8000f8ec0ff */
[----:B------:R-:W-:-:S03]  /*0900*/  UISETP.NE.U32.AND UP1, UPT, UR5, 0x1, UPT ;  /* 0x000000010500788c */ /* 0x000fc6000bf25070 */
        /* <DEDUP_REMOVED lines=11> */
[----:B--2---:R-:W-:Y:S01]  /*09c0*/  IMAD.WIDE R14, R15, 0x8, R8 ;  /* 0x000000080f0e7825 */ /* 0x004fe200078e0208 */
[----:B------:R-:W-:-:S04]  /*09d0*/  LEA.HI.X R13, R10, UR7, R5, 0x3, P0 ;  /* 0x000000070a0d7c11 */ /* 0x000fc800080f1c05 */
[----:B------:R-:W3:Y:S01]  /*09e0*/  LDG.E.64 R8, desc[UR8][R14.64] ;  /* 0x000000080e087981 */ /* 0x000ee2000c1e1b00 */
[----:B------:R-:W-:-:S03]  /*09f0*/  IMAD.WIDE R10, R0, 0x8, R14 ;  /* 0x00000008000a7825 */ /* 0x000fc600078e020e */
[----:B------:R-:W2:Y:S04]  /*0a00*/  LDG.E.64 R12, desc[UR8][R12.64+0x8] ;  /* 0x000008080c0c7981 */ /* 0x000ea8000c1e1b00 */
[----:B------:R-:W2:Y:S01]  /*0a10*/  LDG.E.64 R10, desc[UR8][R10.64] ;  /* 0x000000080a0a7981 */ /* 0x000ea2000c1e1b00 */
        /* <DEDUP_REMOVED lines=8> */
[----:B------:R-:W-:-:S07]  /*0aa0*/  IADD3 R17, PT, PT, R17, R5, RZ ;  /* 0x0000000511117210 */ /* 0x000fce0007ffe0ff */
.L_x_4:
[----:B------:R-:W-:Y:S05]  /*0ab0*/  BRA.U UP1, `(.L_x_0) ;  /* 0x0000000101307547 */ /* 0x000fea000b800000 */
[----:B------:R-:W0:Y:S01]  /*0ac0*/  LDC.64 R6, c[0x0][0x380] ;  /* 0x0000e000ff067b82 */ /* 0x000e220000000a00 */
[----:B------:R-:W-:Y:S01]  /*0ad0*/  IADD3 R5, PT, PT, R4, UR4, RZ ;  /* 0x0000000404057c10 */ /* 0x000fe2000fffe0ff */
[----:B------:R-:W-:-:S06]  /*0ae0*/  IMAD R11, R0, UR4, R3 ;  /* 0x00000004000b7c24 */ /* 0x000fcc000f8e0203 */
[----:B------:R-:W1:Y:S01]  /*0af0*/  LDC.64 R8, c[0x0][0x388] ;  /* 0x0000e200ff087b82 */ /* 0x000e620000000a00 */
[----:B0-----:R-:W-:-:S06]  /*0b00*/  IMAD.WIDE.U32 R4, R5, 0x8, R6 ;  /* 0x0000000805047825 */ /* 0x001fcc00078e0006 */
[----:B------:R-:W2:Y:S01]  /*0b10*/  LDG.E.64 R4, desc[UR8][R4.64] ;  /* 0x0000000804047981 */ /* 0x000ea2000c1e1b00 */
[----:B-1----:R-:W-:-:S06]  /*0b20*/  IMAD.WIDE R6, R11, 0x8, R8 ;  /* 0x000000080b067825 */ /* 0x002fcc00078e0208 */
[----:B------:R-:W2:Y:S02]  /*0b30*/  LDG.E.64 R6, desc[UR8][R6.64] ;  /* 0x0000000806067981 */ /* 0x000ea4000c1e1b00 */
[----:B--2---:R-:W-:Y:S02]  /*0b40*/  IMAD R9, R7, R4, RZ ;  /* 0x0000000407097224 */ /* 0x004fe400078e02ff */
[----:B------:R-:W-:-:S04]  /*0b50*/  IMAD.WIDE.U32 R16, R4, R6, R16 ;  /* 0x0000000604107225 */ /* 0x000fc800078e0010 */
[----:B------:R-:W-:-:S05]  /*0b60*/  IMAD R9, R5, R6, R9 ;  /* 0x0000000605097224 */ /* 0x000fca00078e0209 */
[----:B------:R-:W-:-:S07]  /*0b70*/  IADD3 R17, PT, PT, R17, R9, RZ ;  /* 0x0000000911117210 */ /* 0x000fce0007ffe0ff */
.L_x_0:
[----:B------:R-:W0:Y:S01]  /*0b80*/  LDC.64 R4, c[0x0][0x390] ;  /* 0x0000e400ff047b82 */ /* 0x000e220000000a00 */
[----:B------:R-:W-:-:S04]  /*0b90*/  IMAD R3, R2, R0, R3 ;  /* 0x0000000002037224 */ /* 0x000fc800078e0203 */
[----:B0-----:R-:W-:-:S05]  /*0ba0*/  IMAD.WIDE R2, R3, 0x8, R4 ;  /* 0x0000000803027825 */ /* 0x001fca00078e0204 */
[----:B------:R-:W-:Y:S01]  /*0bb0*/  STG.E.64 desc[UR8][R2.64], R16 ;  /* 0x0000001002007986 */ /* 0x000fe2000c101b08 */
[----:B------:R-:W-:Y:S05]  /*0bc0*/  EXIT ;  /* 0x000000000000794d */ /* 0x000fea0003800000 */
.L_x_5:
[----:B------:R-:W-:-:S00]  /*0bd0*/  BRA `(.L_x_5) ;  /* 0xfffffffc00fc7947 */ /* 0x000fc0000383ffff */
[----:B------:R-:W-:-:S00]  /*0be0*/  NOP ;  /* 0x0000000000007918 */ /* 0x000fc00000000000 */
        /* <DEDUP_REMOVED lines=9> */
.L_x_6:


//--------------------- .nv.shared.reserved.0     --------------------------
	.section	.nv.shared.reserved.0,"aw",@nobits
	.weak		__nv_reservedSMEM_offset_0_alias
	.size		__nv_reservedSMEM_offset_0_alias, 0, 64
	.other		__nv_reservedSMEM_offset_0_alias,@"STO_CUDA_RESERVED_SHARED STV_DEFAULT"
__nv_reservedSMEM_offset_0_alias:
	.zero		0
	.zero		64


//--------------------- .nv.constant0._Z18CuMatMatMultKernelPKlS0_Pliii --------------------------
	.section	.nv.constant0._Z18CuMatMatMultKernelPKlS0_Pliii,"a",@progbits
	.sectionflags	@""
	.align	4
.nv.constant0._Z18CuMatMatMultKernelPKlS0_Pliii:
	.zero		932


//--------------------- SYMBOLS --------------------------

	.type		.nv.reservedSmem.offset0,@object
	.size		.nv.reservedSmem.offset0,0x4
